	.headerflags	@"EF_CUDA_TEXMODE_UNIFIED EF_CUDA_64BIT_ADDRESS EF_CUDA_ACCELERATORS EF_CUDA_SM90 EF_CUDA_VIRTUAL_SM(EF_CUDA_SM90)"
	.elftype	@"ET_EXEC"


//--------------------- .nv.info                  --------------------------
	.section	.nv.info,"",@"SHT_CUDA_INFO"
	.align	4


	//----- nvinfo : EIATTR_REGCOUNT
	.align		4
        /*0000*/ 	.byte	0x04, 0x2f
        /*0002*/ 	.short	(.L_3 - .L_2)
	.align		4
.L_2:
        /*0004*/ 	.word	index@(triton_poi_fused__native_batch_norm_legit_no_training_add_relu_14)
        /*0008*/ 	.word	0x00000027


	//----- nvinfo : EIATTR_MIN_STACK_SIZE
	.align		4
.L_3:
        /*000c*/ 	.byte	0x04, 0x12
        /*000e*/ 	.short	(.L_5 - .L_4)
	.align		4
.L_4:
        /*0010*/ 	.word	index@(triton_poi_fused__native_batch_norm_legit_no_training_add_relu_14)
        /*0014*/ 	.word	0x00000000


	//----- nvinfo : EIATTR_FRAME_SIZE
	.align		4
.L_5:
        /*0018*/ 	.byte	0x04, 0x11
        /*001a*/ 	.short	(.L_7 - .L_6)
	.align		4
.L_6:
        /*001c*/ 	.word	index@(triton_poi_fused__native_batch_norm_legit_no_training_add_relu_14)
        /*0020*/ 	.word	0x00000000


	//----- nvinfo : EIATTR_MIN_STACK_SIZE
	.align		4
.L_7:
        /*0024*/ 	.byte	0x04, 0x12
        /*0026*/ 	.short	(.L_9 - .L_8)
	.align		4
.L_8:
        /*0028*/ 	.word	index@(triton_poi_fused__native_batch_norm_legit_no_training_add_relu_14)
        /*002c*/ 	.word	0x00000000
.L_9:


//--------------------- .nv.info.triton_poi_fused__native_batch_norm_legit_no_training_add_relu_14 --------------------------
	.section	.nv.info.triton_poi_fused__native_batch_norm_legit_no_training_add_relu_14,"",@"SHT_CUDA_INFO"
	.sectionflags	@""
	.align	4


	//----- nvinfo : EIATTR_CUDA_API_VERSION
	.align		4
        /*0000*/ 	.byte	0x04, 0x37
        /*0002*/ 	.short	(.L_11 - .L_10)
.L_10:
        /*0004*/ 	.word	0x0000007c


	//----- nvinfo : EIATTR_KPARAM_INFO
	.align		4
.L_11:
        /*0008*/ 	.byte	0x04, 0x17
        /*000a*/ 	.short	(.L_13 - .L_12)
.L_12:
        /*000c*/ 	.word	0x00000000
        /*0010*/ 	.short	0x0007
        /*0012*/ 	.short	0x0038
        /*0014*/ 	.byte	0x00, 0xf0, 0x11, 0x00


	//----- nvinfo : EIATTR_KPARAM_INFO
	.align		4
.L_13:
        /*0018*/ 	.byte	0x04, 0x17
        /*001a*/ 	.short	(.L_15 - .L_14)
.L_14:
        /*001c*/ 	.word	0x00000000
        /*0020*/ 	.short	0x0006
        /*0022*/ 	.short	0x0030
        /*0024*/ 	.byte	0x00, 0xf4, 0x21, 0x00


	//----- nvinfo : EIATTR_KPARAM_INFO
	.align		4
.L_15:
        /*0028*/ 	.byte	0x04, 0x17
        /*002a*/ 	.short	(.L_17 - .L_16)
.L_16:
        /*002c*/ 	.word	0x00000000
        /*0030*/ 	.short	0x0005
        /*0032*/ 	.short	0x0028
        /*0034*/ 	.byte	0x00, 0xf4, 0x21, 0x00


	//----- nvinfo : EIATTR_KPARAM_INFO
	.align		4
.L_17:
        /*0038*/ 	.byte	0x04, 0x17
        /*003a*/ 	.short	(.L_19 - .L_18)
.L_18:
        /*003c*/ 	.word	0x00000000
        /*0040*/ 	.short	0x0004
        /*0042*/ 	.short	0x0020
        /*0044*/ 	.byte	0x00, 0xf4, 0x21, 0x00


	//----- nvinfo : EIATTR_KPARAM_INFO
	.align		4
.L_19:
        /*0048*/ 	.byte	0x04, 0x17
        /*004a*/ 	.short	(.L_21 - .L_20)
.L_20:
        /*004c*/ 	.word	0x00000000
        /*0050*/ 	.short	0x0003
        /*0052*/ 	.short	0x0018
        /*0054*/ 	.byte	0x00, 0xf4, 0x21, 0x00


	//----- nvinfo : EIATTR_KPARAM_INFO
	.align		4
.L_21:
        /*0058*/ 	.byte	0x04, 0x17
        /*005a*/ 	.short	(.L_23 - .L_22)
.L_22:
        /*005c*/ 	.word	0x00000000
        /*0060*/ 	.short	0x0002
        /*0062*/ 	.short	0x0010
        /*0064*/ 	.byte	0x00, 0xf4, 0x21, 0x00


	//----- nvinfo : EIATTR_KPARAM_INFO
	.align		4
.L_23:
        /*0068*/ 	.byte	0x04, 0x17
        /*006a*/ 	.short	(.L_25 - .L_24)
.L_24:
        /*006c*/ 	.word	0x00000000
        /*0070*/ 	.short	0x0001
        /*0072*/ 	.short	0x0008
        /*0074*/ 	.byte	0x00, 0xf4, 0x21, 0x00


	//----- nvinfo : EIATTR_KPARAM_INFO
	.align		4
.L_25:
        /*0078*/ 	.byte	0x04, 0x17
        /*007a*/ 	.short	(.L_27 - .L_26)
.L_26:
        /*007c*/ 	.word	0x00000000
        /*0080*/ 	.short	0x0000
        /*0082*/ 	.short	0x0000
        /*0084*/ 	.byte	0x00, 0xf4, 0x21, 0x00


	//----- nvinfo : EIATTR_SPARSE_MMA_MASK
	.align		4
.L_27:
        /*0088*/ 	.byte	0x03, 0x50
        /*008a*/ 	.short	0x0000


	//----- nvinfo : EIATTR_MAXREG_COUNT
	.align		4
        /*008c*/ 	.byte	0x03, 0x1b
        /*008e*/ 	.short	0x00ff


	//----- nvinfo : EIATTR_EXIT_INSTR_OFFSETS
	.align		4
        /*0090*/ 	.byte	0x04, 0x1c
        /*0092*/ 	.short	(.L_29 - .L_28)


	//   ....[0]....
.L_28:
        /*0094*/ 	.word	0x000007d0


	//----- nvinfo : EIATTR_REQNTID
	.align		4
.L_29:
        /*0098*/ 	.byte	0x04, 0x10
        /*009a*/ 	.short	(.L_31 - .L_30)
.L_30:
        /*009c*/ 	.word	0x00000080
        /*00a0*/ 	.word	0x00000001
        /*00a4*/ 	.word	0x00000001


	//----- nvinfo : EIATTR_CBANK_PARAM_SIZE
	.align		4
.L_31:
        /*00a8*/ 	.byte	0x03, 0x19
        /*00aa*/ 	.short	0x003c


	//----- nvinfo : EIATTR_PARAM_CBANK
	.align		4
        /*00ac*/ 	.byte	0x04, 0x0a
        /*00ae*/ 	.short	(.L_33 - .L_32)
	.align		4
.L_32:
        /*00b0*/ 	.word	index@(.nv.constant0.triton_poi_fused__native_batch_norm_legit_no_training_add_relu_14)
        /*00b4*/ 	.short	0x0210
        /*00b6*/ 	.short	0x003c


	//----- nvinfo : EIATTR_SW_WAR
	.align		4
.L_33:
        /*00b8*/ 	.byte	0x04, 0x36
        /*00ba*/ 	.short	(.L_35 - .L_34)
.L_34:
        /*00bc*/ 	.word	0x00000008
.L_35:


//--------------------- .nv.callgraph             --------------------------
	.section	.nv.callgraph,"",@"SHT_CUDA_CALLGRAPH"
	.align	4
	.sectionentsize	8
	.align		4
        /*0000*/ 	.word	0x00000000
	.align		4
        /*0004*/ 	.word	0xffffffff
	.align		4
        /*0008*/ 	.word	0x00000000
	.align		4
        /*000c*/ 	.word	0xfffffffe
	.align		4
        /*0010*/ 	.word	0x00000000
	.align		4
        /*0014*/ 	.word	0xfffffffd
	.align		4
        /*0018*/ 	.word	0x00000000
	.align		4
        /*001c*/ 	.word	0xfffffffc


//--------------------- .nv.constant4             --------------------------
	.section	.nv.constant4,"a",@progbits
	.align	8
	.align		8
.nv.constant4:
        /*0000*/ 	.dword	_$_str
	.align		8
        /*0008*/ 	.dword	_$_str_$_2


//--------------------- .text.triton_poi_fused__native_batch_norm_legit_no_training_add_relu_14 --------------------------
	.section	.text.triton_poi_fused__native_batch_norm_legit_no_training_add_relu_14,"ax",@progbits
	.align	128
        .global         triton_poi_fused__native_batch_norm_legit_no_training_add_relu_14
        .type           triton_poi_fused__native_batch_norm_legit_no_training_add_relu_14,@function
        .size           triton_poi_fused__native_batch_norm_legit_no_training_add_relu_14,(.L_x_1 - triton_poi_fused__native_batch_norm_legit_no_training_add_relu_14)
        .other          triton_poi_fused__native_batch_norm_legit_no_training_add_relu_14,@"STO_CUDA_ENTRY STV_DEFAULT"
triton_poi_fused__native_batch_norm_legit_no_training_add_relu_14:
.text.triton_poi_fused__native_batch_norm_legit_no_training_add_relu_14:
[----:B------:R-:W-:Y:S01]  /*0000*/  LDC R1, c[0x0][0x28] ;  /* 0x00000a00ff017b82 */ /* 0x000fe20000000800 */
[----:B------:R-:W1:Y:S07]  /*0010*/  S2R R0, SR_TID.X ;  /* 0x0000000000007919 */ /* 0x000e6e0000002100 */
[----:B------:R-:W2:Y:S01]  /*0020*/  LDC.64 R4, c[0x0][0x220] ;  /* 0x00008800ff047b82 */ /* 0x000ea20000000a00 */
[----:B------:R-:W-:Y:S01]  /*0030*/  ULDC.64 UR4, c[0x0][0x208] ;  /* 0x0000820000047ab9 */ /* 0x000fe20000000a00 */
[----:B------:R-:W3:Y:S06]  /*0040*/  S2R R7, SR_CTAID.X ;  /* 0x0000000000077919 */ /* 0x000eec0000002500 */
[----:B------:R-:W4:Y:S08]  /*0050*/  LDC.64 R8, c[0x0][0x218] ;  /* 0x00008600ff087b82 */ /* 0x000f300000000a00 */
[----:B------:R-:W5:Y:S08]  /*0060*/  LDC.64 R20, c[0x0][0x210] ;  /* 0x00008400ff147b82 */ /* 0x000f700000000a00 */
[----:B------:R-:W5:Y:S01]  /*0070*/  LDC.64 R12, c[0x0][0x228] ;  /* 0x00008a00ff0c7b82 */ /* 0x000f620000000a00 */
[----:B-1----:R-:W-:-:S07]  /*0080*/  SHF.L.U32 R0, R0, 0x2, RZ ;  /* 0x0000000200007819 */ /* 0x002fce00000006ff */
[----:B------:R-:W1:Y:S01]  /*0090*/  LDC.64 R16, c[0x0][0x230] ;  /* 0x00008c00ff107b82 */ /* 0x000e620000000a00 */
[----:B---3--:R-:W-:Y:S02]  /*00a0*/  SHF.R.S32.HI R3, RZ, 0x15, R7 ;  /* 0x00000015ff037819 */ /* 0x008fe40000011407 */
[----:B------:R-:W-:Y:S02]  /*00b0*/  LOP3.LUT R0, R0, 0x1fc, RZ, 0xc0, !PT ;  /* 0x000001fc00007812 */ /* 0x000fe400078ec0ff */
[----:B------:R-:W-:Y:S01]  /*00c0*/  SGXT R3, R3, 0x1 ;  /* 0x000000010303781a */ /* 0x000fe20000000200 */
[----:B------:R-:W-:Y:S01]  /*00d0*/  HFMA2.MMA R2, -RZ, RZ, 1.625, 0 ;  /* 0x3e800000ff027435 */ /* 0x000fe200000001ff */
[----:B------:R-:W-:Y:S01]  /*00e0*/  LEA R0, R7, R0, 0xa ;  /* 0x0000000007007211 */ /* 0x000fe200078e50ff */
[----:B------:R-:W3:Y:S03]  /*00f0*/  LDC.64 R24, c[0x0][0x238] ;  /* 0x00008e00ff187b82 */ /* 0x000ee60000000a00 */
[----:B------:R-:W-:-:S04]  /*0100*/  LEA.HI R3, R3, R0, RZ, 0x9 ;  /* 0x0000000003037211 */ /* 0x000fc800078f48ff */
[----:B------:R-:W-:-:S04]  /*0110*/  LOP3.LUT R3, R3, 0xfffffe00, RZ, 0xc0, !PT ;  /* 0xfffffe0003037812 */ /* 0x000fc800078ec0ff */
[----:B------:R-:W-:-:S05]  /*0120*/  IADD3 R3, R0, -R3, RZ ;  /* 0x8000000300037210 */ /* 0x000fca0007ffe0ff */
[----:B--2---:R-:W-:-:S06]  /*0130*/  IMAD.WIDE R4, R3, 0x4, R4 ;  /* 0x0000000403047825 */ /* 0x004fcc00078e0204 */
[----:B------:R-:W2:Y:S01]  /*0140*/  LDG.E.EL.128 R4, desc[UR4][R4.64] ;  /* 0x0000000404047981 */ /* 0x000ea2000c2e1d00 */
[----:B----4-:R-:W-:-:S04]  /*0150*/  IMAD.WIDE R8, R3, 0x4, R8 ;  /* 0x0000000403087825 */ /* 0x010fc800078e0208 */
[----:B-----5:R-:W-:Y:S02]  /*0160*/  IMAD.WIDE R20, R0, 0x4, R20 ;  /* 0x0000000400147825 */ /* 0x020fe400078e0214 */
[----:B------:R-:W4:Y:S02]  /*0170*/  LDG.E.EL.128 R8, desc[UR4][R8.64] ;  /* 0x0000000408087981 */ /* 0x000f24000c2e1d00 */
[C---:B0-----:R-:W-:Y:S02]  /*0180*/  IMAD.WIDE R12, R3.reuse, 0x4, R12 ;  /* 0x00000004030c7825 */ /* 0x041fe400078e020c */
[----:B------:R-:W4:Y:S02]  /*0190*/  LDG.E.128 R28, desc[UR4][R20.64+0x800] ;  /* 0x00080004141c7981 */ /* 0x000f24000c1e1d00 */
[----:B-1----:R-:W-:Y:S02]  /*01a0*/  IMAD.WIDE R16, R3, 0x4, R16 ;  /* 0x0000000403107825 */ /* 0x002fe400078e0210 */
[----:B------:R-:W5:Y:S02]  /*01b0*/  LDG.E.128 R32, desc[UR4][R20.64] ;  /* 0x0000000414207981 */ /* 0x000f64000c1e1d00 */
[----:B--2---:R-:W-:Y:S01]  /*01c0*/  FADD R7, R7, 9.9999997473787516356e-06 ;  /* 0x3727c5ac07077421 */ /* 0x004fe20000000000 */
[----:B------:R-:W-:-:S04]  /*01d0*/  FADD R6, R6, 9.9999997473787516356e-06 ;  /* 0x3727c5ac06067421 */ /* 0x000fc80000000000 */
[----:B------:R-:W0:Y:S08]  /*01e0*/  MUFU.SQRT R14, R6 ;  /* 0x00000006000e7308 */ /* 0x000e300000002000 */
[----:B------:R-:W1:Y:S01]  /*01f0*/  MUFU.SQRT R7, R7 ;  /* 0x0000000700077308 */ /* 0x000e620000002000 */
[C---:B0-----:R-:W-:Y:S02]  /*0200*/  FSETP.GT.AND P0, PT, R14.reuse, 8.50705917302346158658e+37, PT ;  /* 0x7e8000000e00780b */ /* 0x041fe40003f04000 */
[----:B------:R-:W-:-:S02]  /*0210*/  FSETP.GEU.AND P2, PT, R14, 1.175494350822287508e-38, PT ;  /* 0x008000000e00780b */ /* 0x000fc40003f4e000 */
[C---:B-1----:R-:W-:Y:S02]  /*0220*/  FSETP.GT.AND P1, PT, R7.reuse, 8.50705917302346158658e+37, PT ;  /* 0x7e8000000700780b */ /* 0x042fe40003f24000 */
[----:B------:R-:W-:-:S07]  /*0230*/  FSETP.GEU.AND P3, PT, R7, 1.175494350822287508e-38, PT ;  /* 0x008000000700780b */ /* 0x000fce0003f6e000 */
[----:B------:R-:W-:-:S04]  /*0240*/  @P0 FMUL R14, R14, 0.25 ;  /* 0x3e8000000e0e0820 */ /* 0x000fc80000400000 */
[----:B------:R-:W-:Y:S01]  /*0250*/  @P1 FMUL R7, R7, 0.25 ;  /* 0x3e80000007071820 */ /* 0x000fe20000400000 */
[----:B------:R-:W-:-:S03]  /*0260*/  @!P2 FMUL R14, R14, 16777216 ;  /* 0x4b8000000e0ea820 */ /* 0x000fc60000400000 */
[----:B------:R-:W-:Y:S01]  /*0270*/  @!P3 FMUL R7, R7, 16777216 ;  /* 0x4b8000000707b820 */ /* 0x000fe20000400000 */
[----:B------:R-:W0:Y:S01]  /*0280*/  MUFU.RCP R6, R14 ;  /* 0x0000000e00067308 */ /* 0x000e220000001000 */
[C---:B------:R-:W-:Y:S02]  /*0290*/  FSEL R15, R2.reuse, 1, P0 ;  /* 0x3f800000020f7808 */ /* 0x040fe40000000000 */
[----:B------:R-:W-:-:S05]  /*02a0*/  FSEL R18, R2, 1, P1 ;  /* 0x3f80000002127808 */ /* 0x000fca0000800000 */
[----:B------:R-:W1:Y:S01]  /*02b0*/  MUFU.RCP R7, R7 ;  /* 0x0000000700077308 */ /* 0x000e620000001000 */
[----:B------:R-:W-:Y:S01]  /*02c0*/  @!P2 FMUL R15, R15, 16777216 ;  /* 0x4b8000000f0fa820 */ /* 0x000fe20000400000 */
[----:B------:R-:W-:-:S03]  /*02d0*/  @!P3 FMUL R18, R18, 16777216 ;  /* 0x4b8000001212b820 */ /* 0x000fc60000400000 */
[----:B0-----:R-:W-:Y:S02]  /*02e0*/  FMUL R6, R6, R15 ;  /* 0x0000000f06067220 */ /* 0x001fe40000400000 */
[----:B------:R-:W2:Y:S01]  /*02f0*/  LDG.E.EL.128 R12, desc[UR4][R12.64] ;  /* 0x000000040c0c7981 */ /* 0x000ea2000c2e1d00 */
[----:B-1----:R-:W-:-:S03]  /*0300*/  FMUL R3, R7, R18 ;  /* 0x0000001207037220 */ /* 0x002fc60000400000 */
[----:B------:R-:W2:Y:S01]  /*0310*/  LDG.E.EL.128 R16, desc[UR4][R16.64] ;  /* 0x0000000410107981 */ /* 0x000ea2000c2e1d00 */
[----:B------:R-:W-:Y:S01]  /*0320*/  FADD R7, R4, 9.9999997473787516356e-06 ;  /* 0x3727c5ac04077421 */ /* 0x000fe20000000000 */
[--C-:B----4-:R-:W-:Y:S01]  /*0330*/  FADD R4, R31, -R11.reuse ;  /* 0x8000000b1f047221 */ /* 0x110fe20000000000 */
[----:B-----5:R-:W-:Y:S01]  /*0340*/  FADD R20, R35, -R11 ;  /* 0x8000000b23147221 */ /* 0x020fe20000000000 */
[--C-:B------:R-:W-:Y:S01]  /*0350*/  FADD R21, R30, -R10.reuse ;  /* 0x8000000a1e157221 */ /* 0x100fe20000000000 */
[----:B------:R-:W-:Y:S01]  /*0360*/  FADD R23, R34, -R10 ;  /* 0x8000000a22177221 */ /* 0x000fe20000000000 */
[----:B------:R3:W0:Y:S01]  /*0370*/  MUFU.SQRT R36, R7 ;  /* 0x0000000700247308 */ /* 0x0006220000002000 */
[C---:B------:R-:W-:Y:S01]  /*0380*/  FMUL R4, R3.reuse, R4 ;  /* 0x0000000403047220 */ /* 0x040fe20000400000 */
[C---:B------:R-:W-:Y:S01]  /*0390*/  FMUL R21, R6.reuse, R21 ;  /* 0x0000001506157220 */ /* 0x040fe20000400000 */
[----:B------:R-:W-:Y:S01]  /*03a0*/  FMUL R23, R6, R23 ;  /* 0x0000001706177220 */ /* 0x000fe20000400000 */
[----:B------:R-:W-:Y:S01]  /*03b0*/  FMUL R10, R3, R20 ;  /* 0x00000014030a7220 */ /* 0x000fe20000400000 */
[----:B---3--:R-:W-:-:S05]  /*03c0*/  IMAD.WIDE R6, R0, 0x4, R24 ;  /* 0x0000000400067825 */ /* 0x008fca00078e0218 */
[----:B------:R-:W3:Y:S01]  /*03d0*/  LDG.E.128 R24, desc[UR4][R6.64+0x800] ;  /* 0x0008000406187981 */ /* 0x000ee2000c1e1d00 */
[C---:B0-----:R-:W-:Y:S02]  /*03e0*/  FSETP.GT.AND P0, PT, R36.reuse, 8.50705917302346158658e+37, PT ;  /* 0x7e8000002400780b */ /* 0x041fe40003f04000 */
[----:B------:R-:W-:-:S11]  /*03f0*/  FSETP.GEU.AND P1, PT, R36, 1.175494350822287508e-38, PT ;  /* 0x008000002400780b */ /* 0x000fd60003f2e000 */
[----:B------:R-:W-:-:S04]  /*0400*/  @P0 FMUL R36, R36, 0.25 ;  /* 0x3e80000024240820 */ /* 0x000fc80000400000 */
[----:B------:R-:W-:-:S04]  /*0410*/  @!P1 FMUL R36, R36, 16777216 ;  /* 0x4b80000024249820 */ /* 0x000fc80000400000 */
[----:B------:R-:W0:Y:S01]  /*0420*/  MUFU.RCP R11, R36 ;  /* 0x00000024000b7308 */ /* 0x000e220000001000 */
[----:B------:R-:W-:Y:S01]  /*0430*/  FADD R5, R5, 9.9999997473787516356e-06 ;  /* 0x3727c5ac05057421 */ /* 0x000fe20000000000 */
[C-C-:B--2---:R-:W-:Y:S01]  /*0440*/  FFMA R4, R15.reuse, R4, R19.reuse ;  /* 0x000000040f047223 */ /* 0x144fe20000000013 */
[----:B------:R-:W-:Y:S01]  /*0450*/  FFMA R10, R15, R10, R19 ;  /* 0x0000000a0f0a7223 */ /* 0x000fe20000000013 */
[C-C-:B------:R-:W-:Y:S01]  /*0460*/  FFMA R3, R14.reuse, R21, R18.reuse ;  /* 0x000000150e037223 */ /* 0x140fe20000000012 */
[----:B------:R-:W-:Y:S02]  /*0470*/  FFMA R15, R14, R23, R18 ;  /* 0x000000170e0f7223 */ /* 0x000fe40000000012 */
[----:B------:R1:W2:Y:S01]  /*0480*/  LDG.E.128 R20, desc[UR4][R6.64] ;  /* 0x0000000406147981 */ /* 0x0002a2000c1e1d00 */
[----:B------:R-:W-:-:S05]  /*0490*/  FSEL R14, R2, 1, P0 ;  /* 0x3f800000020e7808 */ /* 0x000fca0000000000 */
[----:B------:R-:W-:-:S04]  /*04a0*/  @!P1 FMUL R14, R14, 16777216 ;  /* 0x4b8000000e0e9820 */ /* 0x000fc80000400000 */
[----:B0-----:R-:W-:Y:S01]  /*04b0*/  FMUL R11, R11, R14 ;  /* 0x0000000e0b0b7220 */ /* 0x001fe20000400000 */
[----:B------:R-:W-:Y:S01]  /*04c0*/  FADD R32, R32, -R8 ;  /* 0x8000000820207221 */ /* 0x000fe20000000000 */
[----:B------:R-:W0:Y:S01]  /*04d0*/  MUFU.SQRT R14, R5 ;  /* 0x00000005000e7308 */ /* 0x000e220000002000 */
[----:B-1----:R-:W1:Y:S01]  /*04e0*/  LDC.64 R6, c[0x0][0x240] ;  /* 0x00009000ff067b82 */ /* 0x002e620000000a00 */
[C---:B0-----:R-:W-:Y:S02]  /*04f0*/  FSETP.GT.AND P0, PT, R14.reuse, 8.50705917302346158658e+37, PT ;  /* 0x7e8000000e00780b */ /* 0x041fe40003f04000 */
[----:B------:R-:W-:-:S11]  /*0500*/  FSETP.GEU.AND P1, PT, R14, 1.175494350822287508e-38, PT ;  /* 0x008000000e00780b */ /* 0x000fd60003f2e000 */
[----:B------:R-:W-:-:S04]  /*0510*/  @P0 FMUL R14, R14, 0.25 ;  /* 0x3e8000000e0e0820 */ /* 0x000fc80000400000 */
[----:B------:R-:W-:-:S06]  /*0520*/  @!P1 FMUL R14, R14, 16777216 ;  /* 0x4b8000000e0e9820 */ /* 0x000fcc0000400000 */
[----:B------:R-:W0:Y:S01]  /*0530*/  MUFU.RCP R14, R14 ;  /* 0x0000000e000e7308 */ /* 0x000e220000001000 */
[----:B------:R-:W-:Y:S01]  /*0540*/  FSEL R19, R2, 1, P0 ;  /* 0x3f80000002137808 */ /* 0x000fe20000000000 */
[----:B------:R-:W-:-:S04]  /*0550*/  FMUL R5, R11, R32 ;  /* 0x000000200b057220 */ /* 0x000fc80000400000 */
[----:B------:R-:W-:Y:S01]  /*0560*/  @!P1 FMUL R19, R19, 16777216 ;  /* 0x4b80000013139820 */ /* 0x000fe20000400000 */
[--C-:B------:R-:W-:Y:S01]  /*0570*/  FADD R33, R33, -R9.reuse ;  /* 0x8000000921217221 */ /* 0x100fe20000000000 */
[----:B------:R-:W-:Y:S01]  /*0580*/  FADD R28, R28, -R8 ;  /* 0x800000081c1c7221 */ /* 0x000fe20000000000 */
[----:B------:R-:W-:Y:S01]  /*0590*/  FADD R29, R29, -R9 ;  /* 0x800000091d1d7221 */ /* 0x000fe20000000000 */
[----:B------:R-:W-:Y:S01]  /*05a0*/  FFMA R5, R12, R5, R16 ;  /* 0x000000050c057223 */ /* 0x000fe20000000010 */
[----:B0-----:R-:W-:Y:S01]  /*05b0*/  FMUL R2, R14, R19 ;  /* 0x000000130e027220 */ /* 0x001fe20000400000 */
[----:B------:R-:W-:-:S03]  /*05c0*/  FMUL R11, R11, R28 ;  /* 0x0000001c0b0b7220 */ /* 0x000fc60000400000 */
[C---:B------:R-:W-:Y:S01]  /*05d0*/  FMUL R8, R2.reuse, R33 ;  /* 0x0000002102087220 */ /* 0x040fe20000400000 */
[----:B------:R-:W-:Y:S01]  /*05e0*/  FMUL R2, R2, R29 ;  /* 0x0000001d02027220 */ /* 0x000fe20000400000 */
[----:B------:R-:W-:Y:S02]  /*05f0*/  FFMA R11, R12, R11, R16 ;  /* 0x0000000b0c0b7223 */ /* 0x000fe40000000010 */
[C-C-:B------:R-:W-:Y:S01]  /*0600*/  FFMA R8, R13.reuse, R8, R17.reuse ;  /* 0x000000080d087223 */ /* 0x140fe20000000011 */
[----:B------:R-:W-:Y:S01]  /*0610*/  FFMA R2, R13, R2, R17 ;  /* 0x000000020d027223 */ /* 0x000fe20000000011 */
[----:B---3--:R-:W-:Y:S01]  /*0620*/  FSETP.GEU.AND P5, PT, R3, -R26, PT ;  /* 0x8000001a0300720b */ /* 0x008fe20003fae000 */
[----:B------:R-:W-:Y:S01]  /*0630*/  FADD R3, R26, R3 ;  /* 0x000000031a037221 */ /* 0x000fe20000000000 */
[----:B------:R-:W-:Y:S01]  /*0640*/  FSETP.GEU.AND P3, PT, R11, -R24, PT ;  /* 0x800000180b00720b */ /* 0x000fe20003f6e000 */
[----:B------:R-:W-:Y:S01]  /*0650*/  FADD R24, R24, R11 ;  /* 0x0000000b18187221 */ /* 0x000fe20000000000 */
[----:B------:R-:W-:Y:S01]  /*0660*/  FSETP.GEU.AND P4, PT, R2, -R25, PT ;  /* 0x800000190200720b */ /* 0x000fe20003f8e000 */
[----:B------:R-:W-:Y:S01]  /*0670*/  FADD R2, R25, R2 ;  /* 0x0000000219027221 */ /* 0x000fe20000000000 */
[----:B-1----:R-:W-:Y:S01]  /*0680*/  IMAD.WIDE R6, R0, 0x4, R6 ;  /* 0x0000000400067825 */ /* 0x002fe200078e0206 */
[----:B------:R-:W-:-:S02]  /*0690*/  SEL R26, R3, RZ, P5 ;  /* 0x000000ff031a7207 */ /* 0x000fc40002800000 */
[----:B------:R-:W-:Y:S02]  /*06a0*/  SEL R24, R24, RZ, P3 ;  /* 0x000000ff18187207 */ /* 0x000fe40001800000 */
[----:B------:R-:W-:Y:S02]  /*06b0*/  SEL R25, R2, RZ, P4 ;  /* 0x000000ff02197207 */ /* 0x000fe40002000000 */
[----:B--2---:R-:W-:Y:S01]  /*06c0*/  FSETP.GEU.AND P6, PT, R5, -R20, PT ;  /* 0x800000140500720b */ /* 0x004fe20003fce000 */
[----:B------:R-:W-:Y:S01]  /*06d0*/  FADD R5, R20, R5 ;  /* 0x0000000514057221 */ /* 0x000fe20000000000 */
[----:B------:R-:W-:Y:S01]  /*06e0*/  FSETP.GEU.AND P0, PT, R8, -R21, PT ;  /* 0x800000150800720b */ /* 0x000fe20003f0e000 */
[----:B------:R-:W-:Y:S01]  /*06f0*/  FADD R9, R21, R8 ;  /* 0x0000000815097221 */ /* 0x000fe20000000000 */
[----:B------:R-:W-:Y:S02]  /*0700*/  FSETP.GEU.AND P1, PT, R15, -R22, PT ;  /* 0x800000160f00720b */ /* 0x000fe40003f2e000 */
[----:B------:R-:W-:Y:S01]  /*0710*/  SEL R8, R5, RZ, P6 ;  /* 0x000000ff05087207 */ /* 0x000fe20003000000 */
[----:B------:R-:W-:Y:S01]  /*0720*/  FADD R15, R22, R15 ;  /* 0x0000000f160f7221 */ /* 0x000fe20000000000 */
[----:B------:R-:W-:Y:S01]  /*0730*/  FSETP.GEU.AND P2, PT, R10, -R23, PT ;  /* 0x800000170a00720b */ /* 0x000fe20003f4e000 */
[----:B------:R-:W-:Y:S01]  /*0740*/  FADD R23, R23, R10 ;  /* 0x0000000a17177221 */ /* 0x000fe20000000000 */
[----:B------:R-:W-:Y:S01]  /*0750*/  FSETP.GEU.AND P6, PT, R4, -R27, PT ;  /* 0x8000001b0400720b */ /* 0x000fe20003fce000 */
[----:B------:R-:W-:Y:S01]  /*0760*/  FADD R4, R27, R4 ;  /* 0x000000041b047221 */ /* 0x000fe20000000000 */
[----:B------:R-:W-:-:S02]  /*0770*/  SEL R9, R9, RZ, P0 ;  /* 0x000000ff09097207 */ /* 0x000fc40000000000 */
[----:B------:R-:W-:Y:S02]  /*0780*/  SEL R10, R15, RZ, P1 ;  /* 0x000000ff0f0a7207 */ /* 0x000fe40000800000 */
[----:B------:R-:W-:Y:S02]  /*0790*/  SEL R11, R23, RZ, P2 ;  /* 0x000000ff170b7207 */ /* 0x000fe40001000000 */
[----:B------:R-:W-:-:S03]  /*07a0*/  SEL R27, R4, RZ, P6 ;  /* 0x000000ff041b7207 */ /* 0x000fc60003000000 */
[----:B------:R-:W-:Y:S04]  /*07b0*/  STG.E.128 desc[UR4][R6.64], R8 ;  /* 0x0000000806007986 */ /* 0x000fe8000c101d04 */
[----:B------:R-:W-:Y:S01]  /*07c0*/  STG.E.128 desc[UR4][R6.64+0x800], R24 ;  /* 0x0008001806007986 */ /* 0x000fe2000c101d04 */
[----:B------:R-:W-:Y:S05]  /*07d0*/  EXIT ;  /* 0x000000000000794d */ /* 0x000fea0003800000 */
.L_x_0:
[----:B------:R-:W-:-:S00]  /*07e0*/  BRA `(.L_x_0) ;  /* 0xfffffffc00fc7947 */ /* 0x000fc0000383ffff */
[----:B------:R-:W-:-:S00]  /*07f0*/  NOP ;  /* 0x0000000000007918 */ /* 0x000fc00000000000 */
        /* <DEDUP_REMOVED lines=8> */
.L_x_1:


//--------------------- .nv.global.init           --------------------------
	.section	.nv.global.init,"aw",@progbits
.nv.global.init:
	.type		_$_str,@object
	.size		_$_str,(_$_str_$_2 - _$_str)
_$_str:
        /*0000*/ 	.byte	0x5f, 0x5f, 0x43, 0x55, 0x44, 0x41, 0x5f, 0x46, 0x54, 0x5a, 0x00
	.type		_$_str_$_2,@object
	.size		_$_str_$_2,(.L_1 - _$_str_$_2)
_$_str_$_2:
        /*000b*/ 	.byte	0x5f, 0x5f, 0x43, 0x55, 0x44, 0x41, 0x5f, 0x50, 0x52, 0x45, 0x43, 0x5f, 0x53, 0x51, 0x52, 0x54
        /*001b*/ 	.byte	0x00
.L_1:


//--------------------- .nv.constant0.triton_poi_fused__native_batch_norm_legit_no_training_add_relu_14 --------------------------
	.section	.nv.constant0.triton_poi_fused__native_batch_norm_legit_no_training_add_relu_14,"a",@progbits
	.sectionflags	@""
	.align	4
.nv.constant0.triton_poi_fused__native_batch_norm_legit_no_training_add_relu_14:
	.zero		588
